//
// Generated by NVIDIA NVVM Compiler
//
// Compiler Build ID: CL-36424714
// Cuda compilation tools, release 13.0, V13.0.88
// Based on NVVM 20.0.0
//

.version 9.0
.target sm_100
.address_size 64

	// .globl	_Z3varPiS_if

.visible .entry _Z3varPiS_if(
	.param .u64 .ptr .align 1 _Z3varPiS_if_param_0,
	.param .u64 .ptr .align 1 _Z3varPiS_if_param_1,
	.param .u32 _Z3varPiS_if_param_2,
	.param .f32 _Z3varPiS_if_param_3
)
{
	.reg .pred 	%p<10>;
	.reg .b32 	%r<65>;
	.reg .b32 	%f<89>;
	.reg .b64 	%rd<16>;
	.reg .b64 	%fd<83>;

	ld.param.u64 	%rd4, [_Z3varPiS_if_param_0];
	ld.param.u64 	%rd3, [_Z3varPiS_if_param_1];
	ld.param.u32 	%r22, [_Z3varPiS_if_param_2];
	ld.param.f32 	%f1, [_Z3varPiS_if_param_3];
	cvta.to.global.u64 	%rd1, %rd4;
	mov.u32 	%r1, %ctaid.x;
	shl.b32 	%r60, %r1, 8;
	setp.le.s32 	%p1, %r22, %r60;
	mov.f64 	%fd82, 0d0000000000000000;
	@%p1 bra 	$L__BB0_13;
	add.s32 	%r23, %r60, 1;
	add.s32 	%r24, %r60, 256;
	min.s32 	%r25, %r24, %r22;
	max.s32 	%r3, %r25, %r23;
	and.b32  	%r4, %r3, 15;
	sub.s32 	%r26, %r60, %r3;
	setp.gt.u32 	%p2, %r26, -16;
	mov.f64 	%fd82, 0d0000000000000000;
	@%p2 bra 	$L__BB0_4;
	add.s32 	%r27, %r60, %r4;
	sub.s32 	%r58, %r27, %r3;
	add.s64 	%rd2, %rd1, 32;
	mov.f64 	%fd82, 0d0000000000000000;
$L__BB0_3:
	.pragma "nounroll";
	mul.wide.s32 	%rd5, %r60, 4;
	add.s64 	%rd6, %rd2, %rd5;
	ld.global.u32 	%r28, [%rd6+-32];
	cvt.rn.f32.s32 	%f2, %r28;
	sub.f32 	%f3, %f2, %f1;
	mul.f32 	%f4, %f3, %f3;
	cvt.f64.f32 	%fd18, %f4;
	add.f64 	%fd19, %fd82, %fd18;
	ld.global.u32 	%r29, [%rd6+-28];
	cvt.rn.f32.s32 	%f5, %r29;
	sub.f32 	%f6, %f5, %f1;
	mul.f32 	%f7, %f6, %f6;
	cvt.f64.f32 	%fd20, %f7;
	add.f64 	%fd21, %fd19, %fd20;
	ld.global.u32 	%r30, [%rd6+-24];
	cvt.rn.f32.s32 	%f8, %r30;
	sub.f32 	%f9, %f8, %f1;
	mul.f32 	%f10, %f9, %f9;
	cvt.f64.f32 	%fd22, %f10;
	add.f64 	%fd23, %fd21, %fd22;
	ld.global.u32 	%r31, [%rd6+-20];
	cvt.rn.f32.s32 	%f11, %r31;
	sub.f32 	%f12, %f11, %f1;
	mul.f32 	%f13, %f12, %f12;
	cvt.f64.f32 	%fd24, %f13;
	add.f64 	%fd25, %fd23, %fd24;
	ld.global.u32 	%r32, [%rd6+-16];
	cvt.rn.f32.s32 	%f14, %r32;
	sub.f32 	%f15, %f14, %f1;
	mul.f32 	%f16, %f15, %f15;
	cvt.f64.f32 	%fd26, %f16;
	add.f64 	%fd27, %fd25, %fd26;
	ld.global.u32 	%r33, [%rd6+-12];
	cvt.rn.f32.s32 	%f17, %r33;
	sub.f32 	%f18, %f17, %f1;
	mul.f32 	%f19, %f18, %f18;
	cvt.f64.f32 	%fd28, %f19;
	add.f64 	%fd29, %fd27, %fd28;
	ld.global.u32 	%r34, [%rd6+-8];
	cvt.rn.f32.s32 	%f20, %r34;
	sub.f32 	%f21, %f20, %f1;
	mul.f32 	%f22, %f21, %f21;
	cvt.f64.f32 	%fd30, %f22;
	add.f64 	%fd31, %fd29, %fd30;
	ld.global.u32 	%r35, [%rd6+-4];
	cvt.rn.f32.s32 	%f23, %r35;
	sub.f32 	%f24, %f23, %f1;
	mul.f32 	%f25, %f24, %f24;
	cvt.f64.f32 	%fd32, %f25;
	add.f64 	%fd33, %fd31, %fd32;
	ld.global.u32 	%r36, [%rd6];
	cvt.rn.f32.s32 	%f26, %r36;
	sub.f32 	%f27, %f26, %f1;
	mul.f32 	%f28, %f27, %f27;
	cvt.f64.f32 	%fd34, %f28;
	add.f64 	%fd35, %fd33, %fd34;
	ld.global.u32 	%r37, [%rd6+4];
	cvt.rn.f32.s32 	%f29, %r37;
	sub.f32 	%f30, %f29, %f1;
	mul.f32 	%f31, %f30, %f30;
	cvt.f64.f32 	%fd36, %f31;
	add.f64 	%fd37, %fd35, %fd36;
	ld.global.u32 	%r38, [%rd6+8];
	cvt.rn.f32.s32 	%f32, %r38;
	sub.f32 	%f33, %f32, %f1;
	mul.f32 	%f34, %f33, %f33;
	cvt.f64.f32 	%fd38, %f34;
	add.f64 	%fd39, %fd37, %fd38;
	ld.global.u32 	%r39, [%rd6+12];
	cvt.rn.f32.s32 	%f35, %r39;
	sub.f32 	%f36, %f35, %f1;
	mul.f32 	%f37, %f36, %f36;
	cvt.f64.f32 	%fd40, %f37;
	add.f64 	%fd41, %fd39, %fd40;
	ld.global.u32 	%r40, [%rd6+16];
	cvt.rn.f32.s32 	%f38, %r40;
	sub.f32 	%f39, %f38, %f1;
	mul.f32 	%f40, %f39, %f39;
	cvt.f64.f32 	%fd42, %f40;
	add.f64 	%fd43, %fd41, %fd42;
	ld.global.u32 	%r41, [%rd6+20];
	cvt.rn.f32.s32 	%f41, %r41;
	sub.f32 	%f42, %f41, %f1;
	mul.f32 	%f43, %f42, %f42;
	cvt.f64.f32 	%fd44, %f43;
	add.f64 	%fd45, %fd43, %fd44;
	ld.global.u32 	%r42, [%rd6+24];
	cvt.rn.f32.s32 	%f44, %r42;
	sub.f32 	%f45, %f44, %f1;
	mul.f32 	%f46, %f45, %f45;
	cvt.f64.f32 	%fd46, %f46;
	add.f64 	%fd47, %fd45, %fd46;
	ld.global.u32 	%r43, [%rd6+28];
	cvt.rn.f32.s32 	%f47, %r43;
	sub.f32 	%f48, %f47, %f1;
	mul.f32 	%f49, %f48, %f48;
	cvt.f64.f32 	%fd48, %f49;
	add.f64 	%fd82, %fd47, %fd48;
	add.s32 	%r60, %r60, 16;
	add.s32 	%r58, %r58, 16;
	setp.ne.s32 	%p3, %r58, 0;
	@%p3 bra 	$L__BB0_3;
$L__BB0_4:
	setp.eq.s32 	%p4, %r4, 0;
	@%p4 bra 	$L__BB0_13;
	and.b32  	%r11, %r3, 7;
	setp.lt.u32 	%p5, %r4, 8;
	@%p5 bra 	$L__BB0_7;
	mul.wide.s32 	%rd7, %r60, 4;
	add.s64 	%rd8, %rd1, %rd7;
	ld.global.u32 	%r44, [%rd8];
	cvt.rn.f32.s32 	%f50, %r44;
	sub.f32 	%f51, %f50, %f1;
	mul.f32 	%f52, %f51, %f51;
	cvt.f64.f32 	%fd50, %f52;
	add.f64 	%fd51, %fd82, %fd50;
	ld.global.u32 	%r45, [%rd8+4];
	cvt.rn.f32.s32 	%f53, %r45;
	sub.f32 	%f54, %f53, %f1;
	mul.f32 	%f55, %f54, %f54;
	cvt.f64.f32 	%fd52, %f55;
	add.f64 	%fd53, %fd51, %fd52;
	ld.global.u32 	%r46, [%rd8+8];
	cvt.rn.f32.s32 	%f56, %r46;
	sub.f32 	%f57, %f56, %f1;
	mul.f32 	%f58, %f57, %f57;
	cvt.f64.f32 	%fd54, %f58;
	add.f64 	%fd55, %fd53, %fd54;
	ld.global.u32 	%r47, [%rd8+12];
	cvt.rn.f32.s32 	%f59, %r47;
	sub.f32 	%f60, %f59, %f1;
	mul.f32 	%f61, %f60, %f60;
	cvt.f64.f32 	%fd56, %f61;
	add.f64 	%fd57, %fd55, %fd56;
	ld.global.u32 	%r48, [%rd8+16];
	cvt.rn.f32.s32 	%f62, %r48;
	sub.f32 	%f63, %f62, %f1;
	mul.f32 	%f64, %f63, %f63;
	cvt.f64.f32 	%fd58, %f64;
	add.f64 	%fd59, %fd57, %fd58;
	ld.global.u32 	%r49, [%rd8+20];
	cvt.rn.f32.s32 	%f65, %r49;
	sub.f32 	%f66, %f65, %f1;
	mul.f32 	%f67, %f66, %f66;
	cvt.f64.f32 	%fd60, %f67;
	add.f64 	%fd61, %fd59, %fd60;
	ld.global.u32 	%r50, [%rd8+24];
	cvt.rn.f32.s32 	%f68, %r50;
	sub.f32 	%f69, %f68, %f1;
	mul.f32 	%f70, %f69, %f69;
	cvt.f64.f32 	%fd62, %f70;
	add.f64 	%fd63, %fd61, %fd62;
	ld.global.u32 	%r51, [%rd8+28];
	cvt.rn.f32.s32 	%f71, %r51;
	sub.f32 	%f72, %f71, %f1;
	mul.f32 	%f73, %f72, %f72;
	cvt.f64.f32 	%fd64, %f73;
	add.f64 	%fd82, %fd63, %fd64;
	add.s32 	%r60, %r60, 8;
$L__BB0_7:
	setp.eq.s32 	%p6, %r11, 0;
	@%p6 bra 	$L__BB0_13;
	and.b32  	%r14, %r3, 3;
	setp.lt.u32 	%p7, %r11, 4;
	@%p7 bra 	$L__BB0_10;
	mul.wide.s32 	%rd9, %r60, 4;
	add.s64 	%rd10, %rd1, %rd9;
	ld.global.u32 	%r52, [%rd10];
	cvt.rn.f32.s32 	%f74, %r52;
	sub.f32 	%f75, %f74, %f1;
	mul.f32 	%f76, %f75, %f75;
	cvt.f64.f32 	%fd66, %f76;
	add.f64 	%fd67, %fd82, %fd66;
	ld.global.u32 	%r53, [%rd10+4];
	cvt.rn.f32.s32 	%f77, %r53;
	sub.f32 	%f78, %f77, %f1;
	mul.f32 	%f79, %f78, %f78;
	cvt.f64.f32 	%fd68, %f79;
	add.f64 	%fd69, %fd67, %fd68;
	ld.global.u32 	%r54, [%rd10+8];
	cvt.rn.f32.s32 	%f80, %r54;
	sub.f32 	%f81, %f80, %f1;
	mul.f32 	%f82, %f81, %f81;
	cvt.f64.f32 	%fd70, %f82;
	add.f64 	%fd71, %fd69, %fd70;
	ld.global.u32 	%r55, [%rd10+12];
	cvt.rn.f32.s32 	%f83, %r55;
	sub.f32 	%f84, %f83, %f1;
	mul.f32 	%f85, %f84, %f84;
	cvt.f64.f32 	%fd72, %f85;
	add.f64 	%fd82, %fd71, %fd72;
	add.s32 	%r60, %r60, 4;
$L__BB0_10:
	setp.eq.s32 	%p8, %r14, 0;
	@%p8 bra 	$L__BB0_13;
	neg.s32 	%r63, %r14;
$L__BB0_12:
	.pragma "nounroll";
	mul.wide.s32 	%rd11, %r60, 4;
	add.s64 	%rd12, %rd1, %rd11;
	ld.global.u32 	%r56, [%rd12];
	cvt.rn.f32.s32 	%f86, %r56;
	sub.f32 	%f87, %f86, %f1;
	mul.f32 	%f88, %f87, %f87;
	cvt.f64.f32 	%fd73, %f88;
	add.f64 	%fd82, %fd82, %fd73;
	add.s32 	%r60, %r60, 1;
	add.s32 	%r63, %r63, 1;
	setp.ne.s32 	%p9, %r63, 0;
	@%p9 bra 	$L__BB0_12;
$L__BB0_13:
	cvta.to.global.u64 	%rd13, %rd3;
	cvt.rzi.s32.f64 	%r57, %fd82;
	mul.wide.u32 	%rd14, %r1, 4;
	add.s64 	%rd15, %rd13, %rd14;
	st.global.u32 	[%rd15], %r57;
	ret;

}
	// .globl	_Z3sumPiS_i
.visible .entry _Z3sumPiS_i(
	.param .u64 .ptr .align 1 _Z3sumPiS_i_param_0,
	.param .u64 .ptr .align 1 _Z3sumPiS_i_param_1,
	.param .u32 _Z3sumPiS_i_param_2
)
{
	.reg .pred 	%p<10>;
	.reg .b32 	%r<117>;
	.reg .b64 	%rd<16>;

	ld.param.u64 	%rd4, [_Z3sumPiS_i_param_0];
	ld.param.u64 	%rd3, [_Z3sumPiS_i_param_1];
	ld.param.u32 	%r35, [_Z3sumPiS_i_param_2];
	cvta.to.global.u64 	%rd1, %rd4;
	mov.u32 	%r1, %ctaid.x;
	shl.b32 	%r105, %r1, 8;
	setp.le.s32 	%p1, %r35, %r105;
	mov.b32 	%r116, 0;
	@%p1 bra 	$L__BB1_13;
	add.s32 	%r39, %r105, 1;
	add.s32 	%r40, %r105, 256;
	min.s32 	%r41, %r40, %r35;
	max.s32 	%r3, %r41, %r39;
	and.b32  	%r4, %r3, 15;
	sub.s32 	%r42, %r105, %r3;
	setp.gt.u32 	%p2, %r42, -16;
	mov.b32 	%r116, 0;
	@%p2 bra 	$L__BB1_4;
	add.s32 	%r44, %r105, %r4;
	sub.s32 	%r101, %r44, %r3;
	add.s64 	%rd2, %rd1, 32;
	mov.b32 	%r116, 0;
$L__BB1_3:
	.pragma "nounroll";
	mul.wide.s32 	%rd5, %r105, 4;
	add.s64 	%rd6, %rd2, %rd5;
	ld.global.u32 	%r45, [%rd6+-32];
	add.s32 	%r46, %r45, %r116;
	ld.global.u32 	%r47, [%rd6+-28];
	add.s32 	%r48, %r47, %r46;
	ld.global.u32 	%r49, [%rd6+-24];
	add.s32 	%r50, %r49, %r48;
	ld.global.u32 	%r51, [%rd6+-20];
	add.s32 	%r52, %r51, %r50;
	ld.global.u32 	%r53, [%rd6+-16];
	add.s32 	%r54, %r53, %r52;
	ld.global.u32 	%r55, [%rd6+-12];
	add.s32 	%r56, %r55, %r54;
	ld.global.u32 	%r57, [%rd6+-8];
	add.s32 	%r58, %r57, %r56;
	ld.global.u32 	%r59, [%rd6+-4];
	add.s32 	%r60, %r59, %r58;
	ld.global.u32 	%r61, [%rd6];
	add.s32 	%r62, %r61, %r60;
	ld.global.u32 	%r63, [%rd6+4];
	add.s32 	%r64, %r63, %r62;
	ld.global.u32 	%r65, [%rd6+8];
	add.s32 	%r66, %r65, %r64;
	ld.global.u32 	%r67, [%rd6+12];
	add.s32 	%r68, %r67, %r66;
	ld.global.u32 	%r69, [%rd6+16];
	add.s32 	%r70, %r69, %r68;
	ld.global.u32 	%r71, [%rd6+20];
	add.s32 	%r72, %r71, %r70;
	ld.global.u32 	%r73, [%rd6+24];
	add.s32 	%r74, %r73, %r72;
	ld.global.u32 	%r75, [%rd6+28];
	add.s32 	%r116, %r75, %r74;
	add.s32 	%r105, %r105, 16;
	add.s32 	%r101, %r101, 16;
	setp.ne.s32 	%p3, %r101, 0;
	@%p3 bra 	$L__BB1_3;
$L__BB1_4:
	setp.eq.s32 	%p4, %r4, 0;
	@%p4 bra 	$L__BB1_13;
	and.b32  	%r15, %r3, 7;
	setp.lt.u32 	%p5, %r4, 8;
	@%p5 bra 	$L__BB1_7;
	mul.wide.s32 	%rd7, %r105, 4;
	add.s64 	%rd8, %rd1, %rd7;
	ld.global.u32 	%r77, [%rd8];
	add.s32 	%r78, %r77, %r116;
	ld.global.u32 	%r79, [%rd8+4];
	add.s32 	%r80, %r79, %r78;
	ld.global.u32 	%r81, [%rd8+8];
	add.s32 	%r82, %r81, %r80;
	ld.global.u32 	%r83, [%rd8+12];
	add.s32 	%r84, %r83, %r82;
	ld.global.u32 	%r85, [%rd8+16];
	add.s32 	%r86, %r85, %r84;
	ld.global.u32 	%r87, [%rd8+20];
	add.s32 	%r88, %r87, %r86;
	ld.global.u32 	%r89, [%rd8+24];
	add.s32 	%r90, %r89, %r88;
	ld.global.u32 	%r91, [%rd8+28];
	add.s32 	%r116, %r91, %r90;
	add.s32 	%r105, %r105, 8;
$L__BB1_7:
	setp.eq.s32 	%p6, %r15, 0;
	@%p6 bra 	$L__BB1_13;
	and.b32  	%r21, %r3, 3;
	setp.lt.u32 	%p7, %r15, 4;
	@%p7 bra 	$L__BB1_10;
	mul.wide.s32 	%rd9, %r105, 4;
	add.s64 	%rd10, %rd1, %rd9;
	ld.global.u32 	%r93, [%rd10];
	add.s32 	%r94, %r93, %r116;
	ld.global.u32 	%r95, [%rd10+4];
	add.s32 	%r96, %r95, %r94;
	ld.global.u32 	%r97, [%rd10+8];
	add.s32 	%r98, %r97, %r96;
	ld.global.u32 	%r99, [%rd10+12];
	add.s32 	%r116, %r99, %r98;
	add.s32 	%r105, %r105, 4;
$L__BB1_10:
	setp.eq.s32 	%p8, %r21, 0;
	@%p8 bra 	$L__BB1_13;
	neg.s32 	%r113, %r21;
$L__BB1_12:
	.pragma "nounroll";
	mul.wide.s32 	%rd11, %r105, 4;
	add.s64 	%rd12, %rd1, %rd11;
	ld.global.u32 	%r100, [%rd12];
	add.s32 	%r116, %r100, %r116;
	add.s32 	%r105, %r105, 1;
	add.s32 	%r113, %r113, 1;
	setp.ne.s32 	%p9, %r113, 0;
	@%p9 bra 	$L__BB1_12;
$L__BB1_13:
	cvta.to.global.u64 	%rd13, %rd3;
	mul.wide.u32 	%rd14, %r1, 4;
	add.s64 	%rd15, %rd13, %rd14;
	st.global.u32 	[%rd15], %r116;
	ret;

}


// ===== COMPILED SASS (sm_100) =====

	.target	sm_100

	.elftype	@"ET_EXEC"


//--------------------- .note.nv.tkinfo           --------------------------
	.section	.note.nv.tkinfo,"",@"SHT_NOTE"
	.sectionflags	@"SHF_NOTE_NV_TKINFO"
	.tkinfo
        /*0018*/ 	.word	0x00000002
        /*0030*/ 	.string	""
        /*0030*/ 	.string	"ptxas"
        /*0030*/ 	.string	"Cuda compilation tools, release 13.0, V13.0.88"
        /*0030*/ 	.string	"Build cuda_13.0.r13.0/compiler.36424714_0"
        /*0030*/ 	.string	"-arch sm_100 -m 64 "



//--------------------- .note.nv.cuinfo           --------------------------
	.section	.note.nv.cuinfo,"",@"SHT_NOTE"
	.sectionflags	@"SHF_NOTE_NV_CUINFO"
        /*0018*/ 	.short	0x0002
        /*001a*/ 	.short	0x0064
        /*001c*/ 	.short	0x0082
	.zero		2


//--------------------- .nv.info                  --------------------------
	.section	.nv.info,"",@"SHT_CUDA_INFO"
	.align	4


	//----- nvinfo : EIATTR_REGCOUNT
	.align		4
        /*0000*/ 	.byte	0x04, 0x2f
        /*0002*/ 	.short	(.L_1 - .L_0)
	.align		4
.L_0:
        /*0004*/ 	.word	index@(_Z3varPiS_if)
        /*0008*/ 	.word	0x00000020


	//----- nvinfo : EIATTR_FRAME_SIZE
	.align		4
.L_1:
        /*000c*/ 	.byte	0x04, 0x11
        /*000e*/ 	.short	(.L_3 - .L_2)
	.align		4
.L_2:
        /*0010*/ 	.word	index@(_Z3varPiS_if)
        /*0014*/ 	.word	0x00000000


	//----- nvinfo : EIATTR_REGCOUNT
	.align		4
.L_3:
        /*0018*/ 	.byte	0x04, 0x2f
        /*001a*/ 	.short	(.L_5 - .L_4)
	.align		4
.L_4:
        /*001c*/ 	.word	index@(_Z3sumPiS_i)
        /*0020*/ 	.word	0x0000001d


	//----- nvinfo : EIATTR_FRAME_SIZE
	.align		4
.L_5:
        /*0024*/ 	.byte	0x04, 0x11
        /*0026*/ 	.short	(.L_7 - .L_6)
	.align		4
.L_6:
        /*0028*/ 	.word	index@(_Z3sumPiS_i)
        /*002c*/ 	.word	0x00000000


	//----- nvinfo : EIATTR_MIN_STACK_SIZE
	.align		4
.L_7:
        /*0030*/ 	.byte	0x04, 0x12
        /*0032*/ 	.short	(.L_9 - .L_8)
	.align		4
.L_8:
        /*0034*/ 	.word	index@(_Z3sumPiS_i)
        /*0038*/ 	.word	0x00000000


	//----- nvinfo : EIATTR_MIN_STACK_SIZE
	.align		4
.L_9:
        /*003c*/ 	.byte	0x04, 0x12
        /*003e*/ 	.short	(.L_11 - .L_10)
	.align		4
.L_10:
        /*0040*/ 	.word	index@(_Z3varPiS_if)
        /*0044*/ 	.word	0x00000000
.L_11:


//--------------------- .nv.compat                --------------------------
	.section	.nv.compat,"",@"SHT_CUDA_COMPAT_INFO"
	.align	4
        /*0000*/ 	.byte	0x02, 0x09, 0x00, 0x00, 0x02, 0x02, 0x01, 0x00, 0x02, 0x05, 0x05, 0x00, 0x03, 0x07, 0x01, 0x01
        /*0010*/ 	.byte	0x02, 0x03, 0x00, 0x00, 0x02, 0x06, 0x01, 0x00, 0x04, 0x0b, 0x08, 0x00, 0x01, 0x00, 0x00, 0x00
        /*0020*/ 	.byte	0x00, 0x00, 0x00, 0x00


//--------------------- .nv.info._Z3sumPiS_i      --------------------------
	.section	.nv.info._Z3sumPiS_i,"",@"SHT_CUDA_INFO"
	.sectionflags	@""
	.align	4


	//----- nvinfo : EIATTR_CUDA_API_VERSION
	.align		4
        /*0000*/ 	.byte	0x04, 0x37
        /*0002*/ 	.short	(.L_13 - .L_12)
.L_12:
        /*0004*/ 	.word	0x00000082


	//----- nvinfo : EIATTR_KPARAM_INFO
	.align		4
.L_13:
        /*0008*/ 	.byte	0x04, 0x17
        /*000a*/ 	.short	(.L_15 - .L_14)
.L_14:
        /*000c*/ 	.word	0x00000000
        /*0010*/ 	.short	0x0002
        /*0012*/ 	.short	0x0010
        /*0014*/ 	.byte	0x00, 0xf0, 0x11, 0x00


	//----- nvinfo : EIATTR_KPARAM_INFO
	.align		4
.L_15:
        /*0018*/ 	.byte	0x04, 0x17
        /*001a*/ 	.short	(.L_17 - .L_16)
.L_16:
        /*001c*/ 	.word	0x00000000
        /*0020*/ 	.short	0x0001
        /*0022*/ 	.short	0x0008
        /*0024*/ 	.byte	0x00, 0xf5, 0x21, 0x00


	//----- nvinfo : EIATTR_KPARAM_INFO
	.align		4
.L_17:
        /*0028*/ 	.byte	0x04, 0x17
        /*002a*/ 	.short	(.L_19 - .L_18)
.L_18:
        /*002c*/ 	.word	0x00000000
        /*0030*/ 	.short	0x0000
        /*0032*/ 	.short	0x0000
        /*0034*/ 	.byte	0x00, 0xf5, 0x21, 0x00


	//----- nvinfo : EIATTR_SPARSE_MMA_MASK
	.align		4
.L_19:
        /*0038*/ 	.byte	0x03, 0x50
        /*003a*/ 	.short	0x0000


	//----- nvinfo : EIATTR_MAXREG_COUNT
	.align		4
        /*003c*/ 	.byte	0x03, 0x1b
        /*003e*/ 	.short	0x00ff


	//----- nvinfo : EIATTR_MERCURY_ISA_VERSION
	.align		4
        /*0040*/ 	.byte	0x03, 0x5f
        /*0042*/ 	.short	0x0101


	//----- nvinfo : EIATTR_VRC_CTA_INIT_COUNT
	.align		4
        /*0044*/ 	.byte	0x02, 0x4a
	.zero		1
	.zero		1


	//----- nvinfo : EIATTR_EXIT_INSTR_OFFSETS
	.align		4
        /*0048*/ 	.byte	0x04, 0x1c
        /*004a*/ 	.short	(.L_21 - .L_20)


	//   ....[0]....
.L_20:
        /*004c*/ 	.word	0x00000610


	//----- nvinfo : EIATTR_CBANK_PARAM_SIZE
	.align		4
.L_21:
        /*0050*/ 	.byte	0x03, 0x19
        /*0052*/ 	.short	0x0014


	//----- nvinfo : EIATTR_PARAM_CBANK
	.align		4
        /*0054*/ 	.byte	0x04, 0x0a
        /*0056*/ 	.short	(.L_23 - .L_22)
	.align		4
.L_22:
        /*0058*/ 	.word	index@(.nv.constant0._Z3sumPiS_i)
        /*005c*/ 	.short	0x0380
        /*005e*/ 	.short	0x0014


	//----- nvinfo : EIATTR_SW_WAR
	.align		4
.L_23:
        /*0060*/ 	.byte	0x04, 0x36
        /*0062*/ 	.short	(.L_25 - .L_24)
.L_24:
        /*0064*/ 	.word	0x00000008
.L_25:


//--------------------- .nv.info._Z3varPiS_if     --------------------------
	.section	.nv.info._Z3varPiS_if,"",@"SHT_CUDA_INFO"
	.sectionflags	@""
	.align	4


	//----- nvinfo : EIATTR_CUDA_API_VERSION
	.align		4
        /*0000*/ 	.byte	0x04, 0x37
        /*0002*/ 	.short	(.L_27 - .L_26)
.L_26:
        /*0004*/ 	.word	0x00000082


	//----- nvinfo : EIATTR_KPARAM_INFO
	.align		4
.L_27:
        /*0008*/ 	.byte	0x04, 0x17
        /*000a*/ 	.short	(.L_29 - .L_28)
.L_28:
        /*000c*/ 	.word	0x00000000
        /*0010*/ 	.short	0x0003
        /*0012*/ 	.short	0x0014
        /*0014*/ 	.byte	0x00, 0xf0, 0x11, 0x00


	//----- nvinfo : EIATTR_KPARAM_INFO
	.align		4
.L_29:
        /*0018*/ 	.byte	0x04, 0x17
        /*001a*/ 	.short	(.L_31 - .L_30)
.L_30:
        /*001c*/ 	.word	0x00000000
        /*0020*/ 	.short	0x0002
        /*0022*/ 	.short	0x0010
        /*0024*/ 	.byte	0x00, 0xf0, 0x11, 0x00


	//----- nvinfo : EIATTR_KPARAM_INFO
	.align		4
.L_31:
        /*0028*/ 	.byte	0x04, 0x17
        /*002a*/ 	.short	(.L_33 - .L_32)
.L_32:
        /*002c*/ 	.word	0x00000000
        /*0030*/ 	.short	0x0001
        /*0032*/ 	.short	0x0008
        /*0034*/ 	.byte	0x00, 0xf5, 0x21, 0x00


	//----- nvinfo : EIATTR_KPARAM_INFO
	.align		4
.L_33:
        /*0038*/ 	.byte	0x04, 0x17
        /*003a*/ 	.short	(.L_35 - .L_34)
.L_34:
        /*003c*/ 	.word	0x00000000
        /*0040*/ 	.short	0x0000
        /*0042*/ 	.short	0x0000
        /*0044*/ 	.byte	0x00, 0xf5, 0x21, 0x00


	//----- nvinfo : EIATTR_SPARSE_MMA_MASK
	.align		4
.L_35:
        /*0048*/ 	.byte	0x03, 0x50
        /*004a*/ 	.short	0x0000


	//----- nvinfo : EIATTR_MAXREG_COUNT
	.align		4
        /*004c*/ 	.byte	0x03, 0x1b
        /*004e*/ 	.short	0x00ff


	//----- nvinfo : EIATTR_MERCURY_ISA_VERSION
	.align		4
        /*0050*/ 	.byte	0x03, 0x5f
        /*0052*/ 	.short	0x0101


	//----- nvinfo : EIATTR_VRC_CTA_INIT_COUNT
	.align		4
        /*0054*/ 	.byte	0x02, 0x4a
	.zero		1
	.zero		1


	//----- nvinfo : EIATTR_EXIT_INSTR_OFFSETS
	.align		4
        /*0058*/ 	.byte	0x04, 0x1c
        /*005a*/ 	.short	(.L_37 - .L_36)


	//   ....[0]....
.L_36:
        /*005c*/ 	.word	0x00000e80


	//----- nvinfo : EIATTR_CBANK_PARAM_SIZE
	.align		4
.L_37:
        /*0060*/ 	.byte	0x03, 0x19
        /*0062*/ 	.short	0x0018


	//----- nvinfo : EIATTR_PARAM_CBANK
	.align		4
        /*0064*/ 	.byte	0x04, 0x0a
        /*0066*/ 	.short	(.L_39 - .L_38)
	.align		4
.L_38:
        /*0068*/ 	.word	index@(.nv.constant0._Z3varPiS_if)
        /*006c*/ 	.short	0x0380
        /*006e*/ 	.short	0x0018


	//----- nvinfo : EIATTR_SW_WAR
	.align		4
.L_39:
        /*0070*/ 	.byte	0x04, 0x36
        /*0072*/ 	.short	(.L_41 - .L_40)
.L_40:
        /*0074*/ 	.word	0x00000008
.L_41:


//--------------------- .nv.callgraph             --------------------------
	.section	.nv.callgraph,"",@"SHT_CUDA_CALLGRAPH"
	.align	4
	.sectionentsize	8
	.align		4
        /*0000*/ 	.word	0x00000000
	.align		4
        /*0004*/ 	.word	0xffffffff
	.align		4
        /*0008*/ 	.word	0x00000000
	.align		4
        /*000c*/ 	.word	0xfffffffe
	.align		4
        /*0010*/ 	.word	0x00000000
	.align		4
        /*0014*/ 	.word	0xfffffffd
	.align		4
        /*0018*/ 	.word	0x00000000
	.align		4
        /*001c*/ 	.word	0xfffffffc


//--------------------- .text._Z3sumPiS_i         --------------------------
	.section	.text._Z3sumPiS_i,"ax",@progbits
	.align	128
        .global         _Z3sumPiS_i
        .type           _Z3sumPiS_i,@function
        .size           _Z3sumPiS_i,(.L_x_14 - _Z3sumPiS_i)
        .other          _Z3sumPiS_i,@"STO_CUDA_ENTRY STV_DEFAULT"
_Z3sumPiS_i:
.text._Z3sumPiS_i:
[----:B------:R-:W-:Y:S01]  /*0000*/  LDC R1, c[0x0][0x37c] ;  /* 0x0000df00ff017b82 */ /* 0x000fe20000000800 */
[----:B------:R-:W0:Y:S07]  /*0010*/  S2R R6, SR_CTAID.X ;  /* 0x0000000000067919 */ /* 0x000e2e0000002500 */
[----:B------:R-:W1:Y:S01]  /*0020*/  LDC R8, c[0x0][0x390] ;  /* 0x0000e400ff087b82 */ /* 0x000e620000000800 */
[----:B------:R-:W2:Y:S01]  /*0030*/  LDCU.64 UR4, c[0x0][0x358] ;  /* 0x00006b00ff0477ac */ /* 0x000ea20008000a00 */
[----:B------:R-:W-:-:S02]  /*0040*/  IMAD.MOV.U32 R0, RZ, RZ, RZ ;  /* 0x000000ffff007224 */ /* 0x000fc400078e00ff */
[----:B0-----:R-:W-:-:S05]  /*0050*/  IMAD.SHL.U32 R7, R6, 0x100, RZ ;  /* 0x0000010006077824 */ /* 0x001fca00078e00ff */
[----:B-1----:R-:W-:-:S13]  /*0060*/  ISETP.GE.AND P0, PT, R7, R8, PT ;  /* 0x000000080700720c */ /* 0x002fda0003f06270 */
[----:B--2---:R-:W-:Y:S05]  /*0070*/  @P0 BRA `(.L_x_0) ;  /* 0x0000000400580947 */ /* 0x004fea0003800000 */
[----:B------:R-:W-:-:S04]  /*0080*/  VIADDMNMX R8, R7, 0x100, R8, PT ;  /* 0x0000010007087846 */ /* 0x000fc80003800108 */
[----:B------:R-:W-:-:S04]  /*0090*/  VIADDMNMX R8, R7, 0x1, R8, !PT ;  /* 0x0000000107087846 */ /* 0x000fc80007800108 */
[----:B------:R-:W-:Y:S01]  /*00a0*/  LOP3.LUT R10, R8, 0xf, RZ, 0xc0, !PT ;  /* 0x0000000f080a7812 */ /* 0x000fe200078ec0ff */
[----:B------:R-:W-:-:S03]  /*00b0*/  IMAD.IADD R0, R7, 0x1, -R8 ;  /* 0x0000000107007824 */ /* 0x000fc600078e0a08 */
[----:B------:R-:W-:Y:S02]  /*00c0*/  ISETP.NE.AND P0, PT, R10, RZ, PT ;  /* 0x000000ff0a00720c */ /* 0x000fe40003f05270 */
[----:B------:R-:W-:Y:S01]  /*00d0*/  ISETP.GT.U32.AND P1, PT, R0, -0x10, PT ;  /* 0xfffffff00000780c */ /* 0x000fe20003f24070 */
[----:B------:R-:W-:-:S12]  /*00e0*/  IMAD.MOV.U32 R0, RZ, RZ, RZ ;  /* 0x000000ffff007224 */ /* 0x000fd800078e00ff */
[----:B------:R-:W-:Y:S05]  /*00f0*/  @P1 BRA `(.L_x_1) ;  /* 0x0000000000881947 */ /* 0x000fea0003800000 */
[----:B------:R-:W0:Y:S01]  /*0100*/  LDC.64 R2, c[0x0][0x380] ;  /* 0x0000e000ff027b82 */ /* 0x000e220000000a00 */
[----:B------:R-:W-:Y:S01]  /*0110*/  IADD3 R9, PT, PT, -R8, R7, R10 ;  /* 0x0000000708097210 */ /* 0x000fe20007ffe10a */
[----:B------:R-:W-:Y:S01]  /*0120*/  IMAD.MOV.U32 R0, RZ, RZ, RZ ;  /* 0x000000ffff007224 */ /* 0x000fe200078e00ff */
[----:B0-----:R-:W-:-:S05]  /*0130*/  IADD3 R2, P1, PT, R2, 0x20, RZ ;  /* 0x0000002002027810 */ /* 0x001fca0007f3e0ff */
[----:B------:R-:W-:-:S08]  /*0140*/  IMAD.X R3, RZ, RZ, R3, P1 ;  /* 0x000000ffff037224 */ /* 0x000fd000008e0603 */
.L_x_2:
[----:B------:R-:W-:-:S05]  /*0150*/  IMAD.WIDE R4, R7, 0x4, R2 ;  /* 0x0000000407047825 */ /* 0x000fca00078e0202 */
[----:B------:R-:W2:Y:S04]  /*0160*/  LDG.E R19, desc[UR4][R4.64+-0x20] ;  /* 0xffffe00404137981 */ /* 0x000ea8000c1e1900 */
[----:B------:R-:W2:Y:S04]  /*0170*/  LDG.E R20, desc[UR4][R4.64+-0x1c] ;  /* 0xffffe40404147981 */ /* 0x000ea8000c1e1900 */
[----:B------:R-:W3:Y:S04]  /*0180*/  LDG.E R22, desc[UR4][R4.64+-0x18] ;  /* 0xffffe80404167981 */ /* 0x000ee8000c1e1900 */
[----:B------:R-:W3:Y:S04]  /*0190*/  LDG.E R21, desc[UR4][R4.64+-0x14] ;  /* 0xffffec0404157981 */ /* 0x000ee8000c1e1900 */
[----:B------:R-:W4:Y:S04]  /*01a0*/  LDG.E R24, desc[UR4][R4.64+-0x10] ;  /* 0xfffff00404187981 */ /* 0x000f28000c1e1900 */
[----:B------:R-:W4:Y:S04]  /*01b0*/  LDG.E R23, desc[UR4][R4.64+-0xc] ;  /* 0xfffff40404177981 */ /* 0x000f28000c1e1900 */
[----:B------:R-:W5:Y:S04]  /*01c0*/  LDG.E R26, desc[UR4][R4.64+-0x8] ;  /* 0xfffff804041a7981 */ /* 0x000f68000c1e1900 */
        /* <DEDUP_REMOVED lines=8> */
[----:B------:R-:W5:Y:S01]  /*0250*/  LDG.E R18, desc[UR4][R4.64+0x1c] ;  /* 0x00001c0404127981 */ /* 0x000f62000c1e1900 */
[----:B------:R-:W-:-:S02]  /*0260*/  VIADD R9, R9, 0x10 ;  /* 0x0000001009097836 */ /* 0x000fc40000000000 */
[----:B------:R-:W-:-:S03]  /*0270*/  VIADD R7, R7, 0x10 ;  /* 0x0000001007077836 */ /* 0x000fc60000000000 */
[----:B------:R-:W-:Y:S02]  /*0280*/  ISETP.NE.AND P1, PT, R9, RZ, PT ;  /* 0x000000ff0900720c */ /* 0x000fe40003f25270 */
[----:B--2---:R-:W-:-:S04]  /*0290*/  IADD3 R19, PT, PT, R20, R19, R0 ;  /* 0x0000001314137210 */ /* 0x004fc80007ffe000 */
[----:B---3--:R-:W-:-:S04]  /*02a0*/  IADD3 R19, PT, PT, R21, R22, R19 ;  /* 0x0000001615137210 */ /* 0x008fc80007ffe013 */
[----:B----4-:R-:W-:-:S04]  /*02b0*/  IADD3 R19, PT, PT, R23, R24, R19 ;  /* 0x0000001817137210 */ /* 0x010fc80007ffe013 */
[----:B-----5:R-:W-:-:S04]  /*02c0*/  IADD3 R19, PT, PT, R25, R26, R19 ;  /* 0x0000001a19137210 */ /* 0x020fc80007ffe013 */
[----:B------:R-:W-:-:S04]  /*02d0*/  IADD3 R16, PT, PT, R16, R17, R19 ;  /* 0x0000001110107210 */ /* 0x000fc80007ffe013 */
[----:B------:R-:W-:-:S04]  /*02e0*/  IADD3 R14, PT, PT, R14, R15, R16 ;  /* 0x0000000f0e0e7210 */ /* 0x000fc80007ffe010 */
[----:B------:R-:W-:-:S04]  /*02f0*/  IADD3 R12, PT, PT, R12, R13, R14 ;  /* 0x0000000d0c0c7210 */ /* 0x000fc80007ffe00e */
[----:B------:R-:W-:Y:S01]  /*0300*/  IADD3 R0, PT, PT, R18, R11, R12 ;  /* 0x0000000b12007210 */ /* 0x000fe20007ffe00c */
[----:B------:R-:W-:Y:S06]  /*0310*/  @P1 BRA `(.L_x_2) ;  /* 0xfffffffc008c1947 */ /* 0x000fec000383ffff */
.L_x_1:
[----:B------:R-:W-:Y:S05]  /*0320*/  @!P0 BRA `(.L_x_0) ;  /* 0x0000000000ac8947 */ /* 0x000fea0003800000 */
[----:B------:R-:W-:Y:S02]  /*0330*/  ISETP.GE.U32.AND P0, PT, R10, 0x8, PT ;  /* 0x000000080a00780c */ /* 0x000fe40003f06070 */
[----:B------:R-:W-:-:S04]  /*0340*/  LOP3.LUT R15, R8, 0x7, RZ, 0xc0, !PT ;  /* 0x00000007080f7812 */ /* 0x000fc800078ec0ff */
[----:B------:R-:W-:-:S07]  /*0350*/  ISETP.NE.AND P1, PT, R15, RZ, PT ;  /* 0x000000ff0f00720c */ /* 0x000fce0003f25270 */
[----:B------:R-:W-:Y:S06]  /*0360*/  @!P0 BRA `(.L_x_3) ;  /* 0x00000000003c8947 */ /* 0x000fec0003800000 */
[----:B------:R-:W0:Y:S02]  /*0370*/  LDC.64 R2, c[0x0][0x380] ;  /* 0x0000e000ff027b82 */ /* 0x000e240000000a00 */
[----:B0-----:R-:W-:-:S05]  /*0380*/  IMAD.WIDE R2, R7, 0x4, R2 ;  /* 0x0000000407027825 */ /* 0x001fca00078e0202 */
[----:B------:R-:W2:Y:S04]  /*0390*/  LDG.E R5, desc[UR4][R2.64] ;  /* 0x0000000402057981 */ /* 0x000ea8000c1e1900 */
[----:B------:R-:W2:Y:S04]  /*03a0*/  LDG.E R4, desc[UR4][R2.64+0x4] ;  /* 0x0000040402047981 */ /* 0x000ea8000c1e1900 */
[----:B------:R-:W3:Y:S04]  /*03b0*/  LDG.E R9, desc[UR4][R2.64+0x8] ;  /* 0x0000080402097981 */ /* 0x000ee8000c1e1900 */
[----:B------:R-:W3:Y:S04]  /*03c0*/  LDG.E R10, desc[UR4][R2.64+0xc] ;  /* 0x00000c04020a7981 */ /* 0x000ee8000c1e1900 */
[----:B------:R-:W4:Y:S04]  /*03d0*/  LDG.E R11, desc[UR4][R2.64+0x10] ;  /* 0x00001004020b7981 */ /* 0x000f28000c1e1900 */
[----:B------:R-:W4:Y:S04]  /*03e0*/  LDG.E R12, desc[UR4][R2.64+0x14] ;  /* 0x00001404020c7981 */ /* 0x000f28000c1e1900 */
[----:B------:R-:W5:Y:S04]  /*03f0*/  LDG.E R13, desc[UR4][R2.64+0x18] ;  /* 0x00001804020d7981 */ /* 0x000f68000c1e1900 */
[----:B------:R-:W5:Y:S01]  /*0400*/  LDG.E R14, desc[UR4][R2.64+0x1c] ;  /* 0x00001c04020e7981 */ /* 0x000f62000c1e1900 */
[----:B------:R-:W-:Y:S01]  /*0410*/  VIADD R7, R7, 0x8 ;  /* 0x0000000807077836 */ /* 0x000fe20000000000 */
[----:B--2---:R-:W-:-:S04]  /*0420*/  IADD3 R4, PT, PT, R4, R5, R0 ;  /* 0x0000000504047210 */ /* 0x004fc80007ffe000 */
[----:B---3--:R-:W-:-:S04]  /*0430*/  IADD3 R4, PT, PT, R10, R9, R4 ;  /* 0x000000090a047210 */ /* 0x008fc80007ffe004 */
[----:B----4-:R-:W-:-:S04]  /*0440*/  IADD3 R4, PT, PT, R12, R11, R4 ;  /* 0x0000000b0c047210 */ /* 0x010fc80007ffe004 */
[----:B-----5:R-:W-:-:S07]  /*0450*/  IADD3 R0, PT, PT, R14, R13, R4 ;  /* 0x0000000d0e007210 */ /* 0x020fce0007ffe004 */
.L_x_3:
        /* <DEDUP_REMOVED lines=10> */
[----:B------:R-:W3:Y:S01]  /*0500*/  LDG.E R10, desc[UR4][R2.64+0xc] ;  /* 0x00000c04020a7981 */ /* 0x000ee2000c1e1900 */
[----:B------:R-:W-:Y:S01]  /*0510*/  VIADD R7, R7, 0x4 ;  /* 0x0000000407077836 */ /* 0x000fe20000000000 */
[----:B--2---:R-:W-:-:S04]  /*0520*/  IADD3 R0, PT, PT, R4, R5, R0 ;  /* 0x0000000504007210 */ /* 0x004fc80007ffe000 */
[----:B---3--:R-:W-:-:S07]  /*0530*/  IADD3 R0, PT, PT, R10, R9, R0 ;  /* 0x000000090a007210 */ /* 0x008fce0007ffe000 */
.L_x_4:
[----:B------:R-:W-:Y:S05]  /*0540*/  @!P1 BRA `(.L_x_0) ;  /* 0x0000000000249947 */ /* 0x000fea0003800000 */
[----:B------:R-:W0:Y:S01]  /*0550*/  LDC.64 R4, c[0x0][0x380] ;  /* 0x0000e000ff047b82 */ /* 0x000e220000000a00 */
[----:B------:R-:W-:-:S07]  /*0560*/  IMAD.MOV R8, RZ, RZ, -R8 ;  /* 0x000000ffff087224 */ /* 0x000fce00078e0a08 */
.L_x_5:
[----:B0-----:R-:W-:-:S06]  /*0570*/  IMAD.WIDE R2, R7, 0x4, R4 ;  /* 0x0000000407027825 */ /* 0x001fcc00078e0204 */
[----:B------:R-:W2:Y:S01]  /*0580*/  LDG.E R3, desc[UR4][R2.64] ;  /* 0x0000000402037981 */ /* 0x000ea2000c1e1900 */
[----:B------:R-:W-:Y:S02]  /*0590*/  VIADD R8, R8, 0x1 ;  /* 0x0000000108087836 */ /* 0x000fe40000000000 */
[----:B------:R-:W-:-:S03]  /*05a0*/  VIADD R7, R7, 0x1 ;  /* 0x0000000107077836 */ /* 0x000fc60000000000 */
[----:B------:R-:W-:Y:S01]  /*05b0*/  ISETP.NE.AND P0, PT, R8, RZ, PT ;  /* 0x000000ff0800720c */ /* 0x000fe20003f05270 */
[----:B--2---:R-:W-:-:S12]  /*05c0*/  IMAD.IADD R0, R3, 0x1, R0 ;  /* 0x0000000103007824 */ /* 0x004fd800078e0200 */
[----:B------:R-:W-:Y:S05]  /*05d0*/  @P0 BRA `(.L_x_5) ;  /* 0xfffffffc00e40947 */ /* 0x000fea000383ffff */
.L_x_0:
[----:B------:R-:W0:Y:S02]  /*05e0*/  LDC.64 R2, c[0x0][0x388] ;  /* 0x0000e200ff027b82 */ /* 0x000e240000000a00 */
[----:B0-----:R-:W-:-:S05]  /*05f0*/  IMAD.WIDE.U32 R6, R6, 0x4, R2 ;  /* 0x0000000406067825 */ /* 0x001fca00078e0002 */
[----:B------:R-:W-:Y:S01]  /*0600*/  STG.E desc[UR4][R6.64], R0 ;  /* 0x0000000006007986 */ /* 0x000fe2000c101904 */
[----:B------:R-:W-:Y:S05]  /*0610*/  EXIT ;  /* 0x000000000000794d */ /* 0x000fea0003800000 */
.L_x_6:
[----:B------:R-:W-:-:S00]  /*0620*/  BRA `(.L_x_6) ;  /* 0xfffffffc00fc7947 */ /* 0x000fc0000383ffff */
[----:B------:R-:W-:-:S00]  /*0630*/  NOP ;  /* 0x0000000000007918 */ /* 0x000fc00000000000 */
        /* <DEDUP_REMOVED lines=12> */
.L_x_14:


//--------------------- .text._Z3varPiS_if        --------------------------
	.section	.text._Z3varPiS_if,"ax",@progbits
	.align	128
        .global         _Z3varPiS_if
        .type           _Z3varPiS_if,@function
        .size           _Z3varPiS_if,(.L_x_15 - _Z3varPiS_if)
        .other          _Z3varPiS_if,@"STO_CUDA_ENTRY STV_DEFAULT"
_Z3varPiS_if:
.text._Z3varPiS_if:
[----:B------:R-:W-:Y:S01]  /*0000*/  LDC R1, c[0x0][0x37c] ;  /* 0x0000df00ff017b82 */ /* 0x000fe20000000800 */
[----:B------:R-:W0:Y:S07]  /*0010*/  S2R R0, SR_CTAID.X ;  /* 0x0000000000007919 */ /* 0x000e2e0000002500 */
[----:B------:R-:W1:Y:S01]  /*0020*/  LDC R3, c[0x0][0x390] ;  /* 0x0000e400ff037b82 */ /* 0x000e620000000800 */
[----:B------:R-:W2:Y:S01]  /*0030*/  LDCU.64 UR4, c[0x0][0x358] ;  /* 0x00006b00ff0477ac */ /* 0x000ea20008000a00 */
[----:B------:R-:W-:-:S02]  /*0040*/  CS2R R14, SRZ ;  /* 0x00000000000e7805 */ /* 0x000fc4000001ff00 */
[----:B0-----:R-:W-:-:S04]  /*0050*/  SHF.L.U32 R2, R0, 0x8, RZ ;  /* 0x0000000800027819 */ /* 0x001fc800000006ff */
[----:B-1----:R-:W-:-:S13]  /*0060*/  ISETP.GE.AND P0, PT, R2, R3, PT ;  /* 0x000000030200720c */ /* 0x002fda0003f06270 */
[----:B--2---:R-:W-:Y:S05]  /*0070*/  @P0 BRA `(.L_x_7) ;  /* 0x0000000c00700947 */ /* 0x004fea0003800000 */
[C---:B------:R-:W-:Y:S02]  /*0080*/  VIADDMNMX R3, R2.reuse, 0x100, R3, PT ;  /* 0x0000010002037846 */ /* 0x040fe40003800103 */
[----:B------:R-:W-:Y:S02]  /*0090*/  CS2R R14, SRZ ;  /* 0x00000000000e7805 */ /* 0x000fe4000001ff00 */
[----:B------:R-:W-:-:S04]  /*00a0*/  VIADDMNMX R3, R2, 0x1, R3, !PT ;  /* 0x0000000102037846 */ /* 0x000fc80007800103 */
[----:B------:R-:W-:Y:S02]  /*00b0*/  IADD3 R5, PT, PT, R2, -R3, RZ ;  /* 0x8000000302057210 */ /* 0x000fe40007ffe0ff */
[----:B------:R-:W-:Y:S02]  /*00c0*/  LOP3.LUT R4, R3, 0xf, RZ, 0xc0, !PT ;  /* 0x0000000f03047812 */ /* 0x000fe400078ec0ff */
[----:B------:R-:W-:Y:S02]  /*00d0*/  ISETP.GT.U32.AND P1, PT, R5, -0x10, PT ;  /* 0xfffffff00500780c */ /* 0x000fe40003f24070 */
[----:B------:R-:W-:-:S11]  /*00e0*/  ISETP.NE.AND P0, PT, R4, RZ, PT ;  /* 0x000000ff0400720c */ /* 0x000fd60003f05270 */
[----:B------:R-:W-:Y:S05]  /*00f0*/  @P1 BRA `(.L_x_8) ;  /* 0x0000000400ac1947 */ /* 0x000fea0003800000 */
[----:B------:R-:W0:Y:S01]  /*0100*/  LDC.64 R12, c[0x0][0x380] ;  /* 0x0000e000ff0c7b82 */ /* 0x000e220000000a00 */
[----:B------:R-:W-:Y:S02]  /*0110*/  IADD3 R5, PT, PT, -R3, R2, R4 ;  /* 0x0000000203057210 */ /* 0x000fe40007ffe104 */
[----:B------:R-:W-:Y:S01]  /*0120*/  CS2R R14, SRZ ;  /* 0x00000000000e7805 */ /* 0x000fe2000001ff00 */
[----:B------:R-:W1:Y:S01]  /*0130*/  LDCU UR6, c[0x0][0x394] ;  /* 0x00007280ff0677ac */ /* 0x000e620008000800 */
[----:B0-----:R-:W-:-:S04]  /*0140*/  IADD3 R12, P1, PT, R12, 0x20, RZ ;  /* 0x000000200c0c7810 */ /* 0x001fc80007f3e0ff */
[----:B-1----:R-:W-:-:S09]  /*0150*/  IADD3.X R13, PT, PT, RZ, R13, RZ, P1, !PT ;  /* 0x0000000dff0d7210 */ /* 0x002fd20000ffe4ff */
.L_x_9:
[----:B------:R-:W-:-:S05]  /*0160*/  IMAD.WIDE R16, R2, 0x4, R12 ;  /* 0x0000000402107825 */ /* 0x000fca00078e020c */
[----:B------:R-:W2:Y:S04]  /*0170*/  LDG.E R18, desc[UR4][R16.64+-0x20] ;  /* 0xffffe00410127981 */ /* 0x000ea8000c1e1900 */
[----:B------:R-:W3:Y:S04]  /*0180*/  LDG.E R27, desc[UR4][R16.64+-0x1c] ;  /* 0xffffe404101b7981 */ /* 0x000ee8000c1e1900 */
        /* <DEDUP_REMOVED lines=13> */
[----:B------:R0:W5:Y:S01]  /*0260*/  LDG.E R28, desc[UR4][R16.64+0x1c] ;  /* 0x00001c04101c7981 */ /* 0x000162000c1e1900 */
[----:B------:R-:W-:-:S04]  /*0270*/  IADD3 R5, PT, PT, R5, 0x10, RZ ;  /* 0x0000001005057810 */ /* 0x000fc80007ffe0ff */
[----:B------:R-:W-:Y:S02]  /*0280*/  ISETP.NE.AND P1, PT, R5, RZ, PT ;  /* 0x000000ff0500720c */ /* 0x000fe40003f25270 */
[----:B------:R-:W-:Y:S02]  /*0290*/  IADD3 R2, PT, PT, R2, 0x10, RZ ;  /* 0x0000001002027810 */ /* 0x000fe40007ffe0ff */
[----:B--2---:R-:W-:-:S05]  /*02a0*/  I2FP.F32.S32 R18, R18 ;  /* 0x0000001200127245 */ /* 0x004fca0000201400 */
[----:B------:R-:W-:-:S04]  /*02b0*/  FADD R18, R18, -UR6 ;  /* 0x8000000612127e21 */ /* 0x000fc80008000000 */
[----:B------:R-:W-:Y:S01]  /*02c0*/  FMUL R29, R18, R18 ;  /* 0x00000012121d7220 */ /* 0x000fe20000400000 */
[----:B---3--:R-:W-:-:S03]  /*02d0*/  I2FP.F32.S32 R27, R27 ;  /* 0x0000001b001b7245 */ /* 0x008fc60000201400 */
[----:B------:R-:W1:Y:S02]  /*02e0*/  F2F.F64.F32 R18, R29 ;  /* 0x0000001d00127310 */ /* 0x000e640000201800 */
[----:B------:R-:W-:-:S04]  /*02f0*/  FADD R27, R27, -UR6 ;  /* 0x800000061b1b7e21 */ /* 0x000fc80008000000 */
[----:B------:R-:W-:Y:S01]  /*0300*/  FMUL R27, R27, R27 ;  /* 0x0000001b1b1b7220 */ /* 0x000fe20000400000 */
[----:B----4-:R-:W-:Y:S01]  /*0310*/  I2FP.F32.S32 R24, R24 ;  /* 0x0000001800187245 */ /* 0x010fe20000201400 */
[----:B-1----:R-:W-:Y:S02]  /*0320*/  DADD R18, R18, R14 ;  /* 0x0000000012127229 */ /* 0x002fe4000000000e */
[----:B------:R-:W1:Y:S02]  /*0330*/  F2F.F64.F32 R14, R27 ;  /* 0x0000001b000e7310 */ /* 0x000e640000201800 */
[----:B------:R-:W-:Y:S01]  /*0340*/  FADD R24, R24, -UR6 ;  /* 0x8000000618187e21 */ /* 0x000fe20008000000 */
[----:B-----5:R-:W-:-:S03]  /*0350*/  I2FP.F32.S32 R25, R25 ;  /* 0x0000001900197245 */ /* 0x020fc60000201400 */
[----:B------:R-:W-:Y:S02]  /*0360*/  FMUL R24, R24, R24 ;  /* 0x0000001818187220 */ /* 0x000fe40000400000 */
[----:B------:R-:W-:Y:S01]  /*0370*/  FADD R25, R25, -UR6 ;  /* 0x8000000619197e21 */ /* 0x000fe20008000000 */
[----:B------:R-:W-:Y:S01]  /*0380*/  I2FP.F32.S32 R6, R6 ;  /* 0x0000000600067245 */ /* 0x000fe20000201400 */
[----:B-1----:R-:W-:Y:S01]  /*0390*/  DADD R18, R18, R14 ;  /* 0x0000000012127229 */ /* 0x002fe2000000000e */
[----:B------:R-:W1:Y:S01]  /*03a0*/  F2F.F64.F32 R14, R24 ;  /* 0x00000018000e7310 */ /* 0x000e620000201800 */
[----:B------:R-:W-:Y:S02]  /*03b0*/  FMUL R25, R25, R25 ;  /* 0x0000001919197220 */ /* 0x000fe40000400000 */
[----:B------:R-:W-:Y:S01]  /*03c0*/  FADD R6, R6, -UR6 ;  /* 0x8000000606067e21 */ /* 0x000fe20008000000 */
[----:B------:R-:W-:-:S04]  /*03d0*/  I2FP.F32.S32 R7, R7 ;  /* 0x0000000700077245 */ /* 0x000fc80000201400 */
[----:B0-----:R-:W0:Y:S01]  /*03e0*/  F2F.F64.F32 R16, R25 ;  /* 0x0000001900107310 */ /* 0x001e220000201800 */
[----:B------:R-:W-:Y:S01]  /*03f0*/  FMUL R27, R6, R6 ;  /* 0x00000006061b7220 */ /* 0x000fe20000400000 */
[----:B-1----:R-:W-:Y:S01]  /*0400*/  DADD R14, R18, R14 ;  /* 0x00000000120e7229 */ /* 0x002fe2000000000e */
[----:B------:R-:W-:-:S05]  /*0410*/  FADD R18, R7, -UR6 ;  /* 0x8000000607127e21 */ /* 0x000fca0008000000 */
[----:B------:R-:W1:Y:S01]  /*0420*/  F2F.F64.F32 R6, R27 ;  /* 0x0000001b00067310 */ /* 0x000e620000201800 */
[----:B------:R-:W-:Y:S01]  /*0430*/  I2FP.F32.S32 R8, R8 ;  /* 0x0000000800087245 */ /* 0x000fe20000201400 */
[----:B------:R-:W-:Y:S01]  /*0440*/  FMUL R18, R18, R18 ;  /* 0x0000001212127220 */ /* 0x000fe20000400000 */
[----:B0-----:R-:W-:-:S03]  /*0450*/  DADD R16, R14, R16 ;  /* 0x000000000e107229 */ /* 0x001fc60000000010 */
[----:B------:R-:W-:Y:S02]  /*0460*/  FADD R8, R8, -UR6 ;  /* 0x8000000608087e21 */ /* 0x000fe40008000000 */
[----:B------:R-:W0:Y:S01]  /*0470*/  F2F.F64.F32 R14, R18 ;  /* 0x00000012000e7310 */ /* 0x000e220000201800 */
[----:B------:R-:W-:Y:S01]  /*0480*/  I2FP.F32.S32 R9, R9 ;  /* 0x0000000900097245 */ /* 0x000fe20000201400 */
[----:B------:R-:W-:Y:S01]  /*0490*/  FMUL R19, R8, R8 ;  /* 0x0000000808137220 */ /* 0x000fe20000400000 */
[----:B------:R-:W-:Y:S01]  /*04a0*/  I2FP.F32.S32 R8, R10 ;  /* 0x0000000a00087245 */ /* 0x000fe20000201400 */
[----:B-1----:R-:W-:Y:S02]  /*04b0*/  DADD R16, R16, R6 ;  /* 0x0000000010107229 */ /* 0x002fe40000000006 */
[----:B------:R-:W-:Y:S02]  /*04c0*/  FADD R9, R9, -UR6 ;  /* 0x8000000609097e21 */ /* 0x000fe40008000000 */
[----:B------:R-:W1:Y:S02]  /*04d0*/  F2F.F64.F32 R6, R19 ;  /* 0x0000001300067310 */ /* 0x000e640000201800 */
[----:B------:R-:W-:-:S02]  /*04e0*/  FMUL R10, R9, R9 ;  /* 0x00000009090a7220 */ /* 0x000fc40000400000 */
[----:B0-----:R-:W-:Y:S01]  /*04f0*/  DADD R14, R16, R14 ;  /* 0x00000000100e7229 */ /* 0x001fe2000000000e */
[----:B------:R-:W-:-:S03]  /*0500*/  FADD R16, R8, -UR6 ;  /* 0x8000000608107e21 */ /* 0x000fc60008000000 */
[----:B------:R-:W0:Y:S01]  /*0510*/  F2F.F64.F32 R8, R10 ;  /* 0x0000000a00087310 */ /* 0x000e220000201800 */
[----:B------:R-:W-:Y:S01]  /*0520*/  I2FP.F32.S32 R11, R11 ;  /* 0x0000000b000b7245 */ /* 0x000fe20000201400 */
[----:B------:R-:W-:Y:S02]  /*0530*/  FMUL R16, R16, R16 ;  /* 0x0000001010107220 */ /* 0x000fe40000400000 */
[----:B-1----:R-:W-:Y:S02]  /*0540*/  DADD R14, R14, R6 ;  /* 0x000000000e0e7229 */ /* 0x002fe40000000006 */
[----:B------:R-:W-:Y:S02]  /*0550*/  FADD R11, R11, -UR6 ;  /* 0x800000060b0b7e21 */ /* 0x000fe40008000000 */
[----:B------:R-:W1:Y:S01]  /*0560*/  F2F.F64.F32 R6, R16 ;  /* 0x0000001000067310 */ /* 0x000e620000201800 */
[----:B------:R-:W-:Y:S01]  /*0570*/  I2FP.F32.S32 R20, R20 ;  /* 0x0000001400147245 */ /* 0x000fe20000201400 */
[----:B------:R-:W-:Y:S01]  /*0580*/  FMUL R11, R11, R11 ;  /* 0x0000000b0b0b7220 */ /* 0x000fe20000400000 */
[----:B------:R-:W-:-:S03]  /*0590*/  I2FP.F32.S32 R21, R21 ;  /* 0x0000001500157245 */ /* 0x000fc60000201400 */
[----:B------:R-:W-:Y:S01]  /*05a0*/  FADD R20, R20, -UR6 ;  /* 0x8000000614147e21 */ /* 0x000fe20008000000 */
[----:B0-----:R-:W-:Y:S01]  /*05b0*/  DADD R14, R14, R8 ;  /* 0x000000000e0e7229 */ /* 0x001fe20000000008 */
[----:B------:R-:W0:Y:S02]  /*05c0*/  F2F.F64.F32 R8, R11 ;  /* 0x0000000b00087310 */ /* 0x000e240000201800 */
[----:B------:R-:W-:Y:S01]  /*05d0*/  FMUL R20, R20, R20 ;  /* 0x0000001414147220 */ /* 0x000fe20000400000 */
[----:B------:R-:W-:-:S04]  /*05e0*/  FADD R21, R21, -UR6 ;  /* 0x8000000615157e21 */ /* 0x000fc80008000000 */
[----:B-1----:R-:W-:Y:S01]  /*05f0*/  DADD R14, R14, R6 ;  /* 0x000000000e0e7229 */ /* 0x002fe20000000006 */
[----:B------:R-:W1:Y:S01]  /*0600*/  F2F.F64.F32 R6, R20 ;  /* 0x0000001400067310 */ /* 0x000e620000201800 */
[----:B------:R-:W-:Y:S01]  /*0610*/  I2FP.F32.S32 R22, R22 ;  /* 0x0000001600167245 */ /* 0x000fe20000201400 */
[----:B------:R-:W-:-:S05]  /*0620*/  FMUL R21, R21, R21 ;  /* 0x0000001515157220 */ /* 0x000fca0000400000 */
[----:B0-----:R-:W-:Y:S01]  /*0630*/  DADD R8, R14, R8 ;  /* 0x000000000e087229 */ /* 0x001fe20000000008 */
[----:B------:R-:W0:Y:S01]  /*0640*/  F2F.F64.F32 R10, R21 ;  /* 0x00000015000a7310 */ /* 0x000e220000201800 */
[----:B------:R-:W-:Y:S01]  /*0650*/  FADD R22, R22, -UR6 ;  /* 0x8000000616167e21 */ /* 0x000fe20008000000 */
[----:B------:R-:W-:-:S03]  /*0660*/  I2FP.F32.S32 R23, R23 ;  /* 0x0000001700177245 */ /* 0x000fc60000201400 */
[----:B------:R-:W-:Y:S02]  /*0670*/  FMUL R22, R22, R22 ;  /* 0x0000001616167220 */ /* 0x000fe40000400000 */
[----:B-1----:R-:W-:Y:S01]  /*0680*/  DADD R8, R8, R6 ;  /* 0x0000000008087229 */ /* 0x002fe20000000006 */
[----:B------:R-:W-:Y:S01]  /*0690*/  FADD R23, R23, -UR6 ;  /* 0x8000000617177e21 */ /* 0x000fe20008000000 */
[----:B------:R-:W1:Y:S01]  /*06a0*/  F2F.F64.F32 R6, R22 ;  /* 0x0000001600067310 */ /* 0x000e620000201800 */
[----:B------:R-:W-:Y:S02]  /*06b0*/  I2FP.F32.S32 R26, R26 ;  /* 0x0000001a001a7245 */ /* 0x000fe40000201400 */
[----:B------:R-:W-:-:S03]  /*06c0*/  FMUL R23, R23, R23 ;  /* 0x0000001717177220 */ /* 0x000fc60000400000 */
[----:B0-----:R-:W-:Y:S01]  /*06d0*/  DADD R10, R8, R10 ;  /* 0x00000000080a7229 */ /* 0x001fe2000000000a */
[----:B------:R-:W-:Y:S01]  /*06e0*/  FADD R26, R26, -UR6 ;  /* 0x800000061a1a7e21 */ /* 0x000fe20008000000 */
[----:B------:R-:W0:Y:S01]  /*06f0*/  F2F.F64.F32 R8, R23 ;  /* 0x0000001700087310 */ /* 0x000e220000201800 */
[----:B------:R-:W-:Y:S02]  /*0700*/  I2FP.F32.S32 R28, R28 ;  /* 0x0000001c001c7245 */ /* 0x000fe40000201400 */
[----:B------:R-:W-:-:S03]  /*0710*/  FMUL R26, R26, R26 ;  /* 0x0000001a1a1a7220 */ /* 0x000fc60000400000 */
[----:B------:R-:W-:Y:S01]  /*0720*/  FADD R28, R28, -UR6 ;  /* 0x800000061c1c7e21 */ /* 0x000fe20008000000 */
[----:B-1----:R-:W-:Y:S01]  /*0730*/  DADD R6, R10, R6 ;  /* 0x000000000a067229 */ /* 0x002fe20000000006 */
[----:B------:R-:W1:Y:S02]  /*0740*/  F2F.F64.F32 R10, R26 ;  /* 0x0000001a000a7310 */ /* 0x000e640000201800 */
[----:B------:R-:W-:-:S05]  /*0750*/  FMUL R28, R28, R28 ;  /* 0x0000001c1c1c7220 */ /* 0x000fca0000400000 */
[----:B0-----:R-:W-:Y:S01]  /*0760*/  DADD R6, R6, R8 ;  /* 0x0000000006067229 */ /* 0x001fe20000000008 */
[----:B------:R-:W0:Y:S07]  /*0770*/  F2F.F64.F32 R14, R28 ;  /* 0x0000001c000e7310 */ /* 0x000e2e0000201800 */
[----:B-1----:R-:W-:-:S08]  /*0780*/  DADD R6, R6, R10 ;  /* 0x0000000006067229 */ /* 0x002fd0000000000a */
[----:B0-----:R-:W-:Y:S01]  /*0790*/  DADD R14, R6, R14 ;  /* 0x00000000060e7229 */ /* 0x001fe2000000000e */
[----:B------:R-:W-:Y:S10]  /*07a0*/  @P1 BRA `(.L_x_9) ;  /* 0xfffffff8006c1947 */ /* 0x000ff4000383ffff */
.L_x_8:
[----:B------:R-:W-:Y:S05]  /*07b0*/  @!P0 BRA `(.L_x_7) ;  /* 0x0000000400a08947 */ /* 0x000fea0003800000 */
[----:B------:R-:W-:Y:S02]  /*07c0*/  ISETP.GE.U32.AND P0, PT, R4, 0x8, PT ;  /* 0x000000080400780c */ /* 0x000fe40003f06070 */
[----:B------:R-:W-:-:S04]  /*07d0*/  LOP3.LUT R12, R3, 0x7, RZ, 0xc0, !PT ;  /* 0x00000007030c7812 */ /* 0x000fc800078ec0ff */
[----:B------:R-:W-:-:S07]  /*07e0*/  ISETP.NE.AND P1, PT, R12, RZ, PT ;  /* 0x000000ff0c00720c */ /* 0x000fce0003f25270 */
[----:B------:R-:W-:Y:S06]  /*07f0*/  @!P0 BRA `(.L_x_10) ;  /* 0x0000000000d08947 */ /* 0x000fec0003800000 */
[----:B------:R-:W0:Y:S01]  /*0800*/  LDC.64 R16, c[0x0][0x380] ;  /* 0x0000e000ff107b82 */ /* 0x000e220000000a00 */
[----:B------:R-:W1:Y:S01]  /*0810*/  LDCU UR6, c[0x0][0x394] ;  /* 0x00007280ff0677ac */ /* 0x000e620008000800 */
[----:B0-----:R-:W-:-:S05]  /*0820*/  IMAD.WIDE R16, R2, 0x4, R16 ;  /* 0x0000000402107825 */ /* 0x001fca00078e0210 */
[----:B------:R-:W2:Y:S04]  /*0830*/  LDG.E R8, desc[UR4][R16.64] ;  /* 0x0000000410087981 */ /* 0x000ea8000c1e1900 */
[----:B------:R-:W3:Y:S04]  /*0840*/  LDG.E R9, desc[UR4][R16.64+0x4] ;  /* 0x0000040410097981 */ /* 0x000ee8000c1e1900 */
[----:B------:R-:W4:Y:S04]  /*0850*/  LDG.E R11, desc[UR4][R16.64+0x8] ;  /* 0x00000804100b7981 */ /* 0x000f28000c1e1900 */
[----:B------:R-:W5:Y:S04]  /*0860*/  LDG.E R19, desc[UR4][R16.64+0xc] ;  /* 0x00000c0410137981 */ /* 0x000f68000c1e1900 */
[----:B------:R-:W5:Y:S04]  /*0870*/  LDG.E R7, desc[UR4][R16.64+0x10] ;  /* 0x0000100410077981 */ /* 0x000f68000c1e1900 */
[----:B------:R-:W5:Y:S04]  /*0880*/  LDG.E R6, desc[UR4][R16.64+0x14] ;  /* 0x0000140410067981 */ /* 0x000f68000c1e1900 */
[----:B------:R-:W5:Y:S04]  /*0890*/  LDG.E R5, desc[UR4][R16.64+0x18] ;  /* 0x0000180410057981 */ /* 0x000f68000c1e1900 */
[----:B------:R0:W5:Y:S01]  /*08a0*/  LDG.E R4, desc[UR4][R16.64+0x1c] ;  /* 0x00001c0410047981 */ /* 0x000162000c1e1900 */
[----:B------:R-:W-:-:S02]  /*08b0*/  IADD3 R2, PT, PT, R2, 0x8, RZ ;  /* 0x0000000802027810 */ /* 0x000fc40007ffe0ff */
[----:B--2---:R-:W-:Y:S02]  /*08c0*/  I2FP.F32.S32 R8, R8 ;  /* 0x0000000800087245 */ /* 0x004fe40000201400 */
[----:B---3--:R-:W-:-:S03]  /*08d0*/  I2FP.F32.S32 R9, R9 ;  /* 0x0000000900097245 */ /* 0x008fc60000201400 */
[----:B-1----:R-:W-:Y:S01]  /*08e0*/  FADD R8, R8, -UR6 ;  /* 0x8000000608087e21 */ /* 0x002fe20008000000 */
[----:B----4-:R-:W-:-:S03]  /*08f0*/  I2FP.F32.S32 R18, R11 ;  /* 0x0000000b00127245 */ /* 0x010fc60000201400 */
[----:B------:R-:W-:Y:S01]  /*0900*/  FMUL R13, R8, R8 ;  /* 0x00000008080d7220 */ /* 0x000fe20000400000 */
[----:B------:R-:W-:Y:S01]  /*0910*/  FADD R10, R9, -UR6 ;  /* 0x80000006090a7e21 */ /* 0x000fe20008000000 */
[----:B-----5:R-:W-:Y:S02]  /*0920*/  I2FP.F32.S32 R19, R19 ;  /* 0x0000001300137245 */ /* 0x020fe40000201400 */
[----:B------:R1:W2:Y:S01]  /*0930*/  F2F.F64.F32 R8, R13 ;  /* 0x0000000d00087310 */ /* 0x0002a20000201800 */
[----:B------:R-:W-:Y:S01]  /*0940*/  FMUL R10, R10, R10 ;  /* 0x0000000a0a0a7220 */ /* 0x000fe20000400000 */
[----:B------:R-:W-:Y:S01]  /*0950*/  FADD R18, R18, -UR6 ;  /* 0x8000000612127e21 */ /* 0x000fe20008000000 */
[----:B------:R-:W-:Y:S01]  /*0960*/  I2FP.F32.S32 R7, R7 ;  /* 0x0000000700077245 */ /* 0x000fe20000201400 */
[----:B------:R-:W-:Y:S02]  /*0970*/  FADD R19, R19, -UR6 ;  /* 0x8000000613137e21 */ /* 0x000fe40008000000 */
[----:B------:R-:W-:Y:S01]  /*0980*/  FMUL R18, R18, R18 ;  /* 0x0000001212127220 */ /* 0x000fe20000400000 */
[----:B0-----:R-:W-:Y:S01]  /*0990*/  I2FP.F32.S32 R16, R6 ;  /* 0x0000000600107245 */ /* 0x001fe20000201400 */
[----:B------:R-:W0:Y:S01]  /*09a0*/  F2F.F64.F32 R10, R10 ;  /* 0x0000000a000a7310 */ /* 0x000e220000201800 */
[----:B------:R-:W-:Y:S01]  /*09b0*/  FMUL R19, R19, R19 ;  /* 0x0000001313137220 */ /* 0x000fe20000400000 */
[----:B------:R-:W-:Y:S01]  /*09c0*/  FADD R7, R7, -UR6 ;  /* 0x8000000607077e21 */ /* 0x000fe20008000000 */
[----:B------:R-:W-:Y:S01]  /*09d0*/  I2FP.F32.S32 R5, R5 ;  /* 0x0000000500057245 */ /* 0x000fe20000201400 */
[----:B------:R-:W-:-:S02]  /*09e0*/  FADD R16, R16, -UR6 ;  /* 0x8000000610107e21 */ /* 0x000fc40008000000 */
[----:B-1----:R-:W-:Y:S01]  /*09f0*/  FMUL R13, R7, R7 ;  /* 0x00000007070d7220 */ /* 0x002fe20000400000 */
[----:B--2---:R-:W-:Y:S01]  /*0a00*/  DADD R14, R14, R8 ;  /* 0x000000000e0e7229 */ /* 0x004fe20000000008 */
[----:B------:R-:W-:Y:S01]  /*0a10*/  FMUL R16, R16, R16 ;  /* 0x0000001010107220 */ /* 0x000fe20000400000 */
[----:B------:R-:W1:Y:S01]  /*0a20*/  F2F.F64.F32 R8, R18 ;  /* 0x0000001200087310 */ /* 0x000e620000201800 */
[----:B------:R-:W-:Y:S01]  /*0a30*/  FADD R5, R5, -UR6 ;  /* 0x8000000605057e21 */ /* 0x000fe20008000000 */
[----:B------:R-:W-:-:S03]  /*0a40*/  I2FP.F32.S32 R4, R4 ;  /* 0x0000000400047245 */ /* 0x000fc60000201400 */
[----:B------:R-:W-:Y:S01]  /*0a50*/  FMUL R17, R5, R5 ;  /* 0x0000000505117220 */ /* 0x000fe20000400000 */
[----:B0-----:R-:W-:Y:S02]  /*0a60*/  DADD R14, R14, R10 ;  /* 0x000000000e0e7229 */ /* 0x001fe4000000000a */
[----:B------:R-:W0:Y:S06]  /*0a70*/  F2F.F64.F32 R10, R19 ;  /* 0x00000013000a7310 */ /* 0x000e2c0000201800 */
[----:B-1----:R-:W-:Y:S02]  /*0a80*/  DADD R8, R14, R8 ;  /* 0x000000000e087229 */ /* 0x002fe40000000008 */
[----:B------:R-:W1:Y:S06]  /*0a90*/  F2F.F64.F32 R6, R13 ;  /* 0x0000000d00067310 */ /* 0x000e6c0000201800 */
[----:B0-----:R-:W-:-:S02]  /*0aa0*/  DADD R10, R8, R10 ;  /* 0x00000000080a7229 */ /* 0x001fc4000000000a */
[----:B------:R-:W0:Y:S06]  /*0ab0*/  F2F.F64.F32 R8, R16 ;  /* 0x0000001000087310 */ /* 0x000e2c0000201800 */
[----:B-1----:R-:W-:Y:S01]  /*0ac0*/  DADD R6, R10, R6 ;  /* 0x000000000a067229 */ /* 0x002fe20000000006 */
[----:B------:R-:W-:Y:S02]  /*0ad0*/  FADD R10, R4, -UR6 ;  /* 0x80000006040a7e21 */ /* 0x000fe40008000000 */
[----:B------:R-:W1:Y:S02]  /*0ae0*/  F2F.F64.F32 R4, R17 ;  /* 0x0000001100047310 */ /* 0x000e640000201800 */
[----:B------:R-:W-:-:S03]  /*0af0*/  FMUL R10, R10, R10 ;  /* 0x0000000a0a0a7220 */ /* 0x000fc60000400000 */
[----:B0-----:R-:W-:-:S03]  /*0b00*/  DADD R6, R6, R8 ;  /* 0x0000000006067229 */ /* 0x001fc60000000008 */
[----:B------:R-:W0:Y:S05]  /*0b10*/  F2F.F64.F32 R14, R10 ;  /* 0x0000000a000e7310 */ /* 0x000e2a0000201800 */
[----:B-1----:R-:W-:-:S08]  /*0b20*/  DADD R4, R6, R4 ;  /* 0x0000000006047229 */ /* 0x002fd00000000004 */
[----:B0-----:R-:W-:-:S11]  /*0b30*/  DADD R14, R4, R14 ;  /* 0x00000000040e7229 */ /* 0x001fd6000000000e */
.L_x_10:
        /* <DEDUP_REMOVED lines=11> */
[----:B------:R-:W5:Y:S01]  /*0bf0*/  LDG.E R12, desc[UR4][R6.64+0xc] ;  /* 0x00000c04060c7981 */ /* 0x000f62000c1e1900 */
        /* <DEDUP_REMOVED lines=8> */
[----:B------:R-:W0:Y:S01]  /*0c80*/  F2F.F64.F32 R4, R10 ;  /* 0x0000000a00047310 */ /* 0x000e220000201800 */
[----:B------:R-:W-:Y:S01]  /*0c90*/  FMUL R11, R8, R8 ;  /* 0x00000008080b7220 */ /* 0x000fe20000400000 */
[----:B------:R-:W-:Y:S01]  /*0ca0*/  FADD R9, R9, -UR6 ;  /* 0x8000000609097e21 */ /* 0x000fe20008000000 */
[----:B------:R-:W-:-:S03]  /*0cb0*/  FADD R12, R12, -UR6 ;  /* 0x800000060c0c7e21 */ /* 0x000fc60008000000 */
[----:B------:R-:W-:Y:S02]  /*0cc0*/  FMUL R9, R9, R9 ;  /* 0x0000000909097220 */ /* 0x000fe40000400000 */
[----:B------:R-:W1:Y:S01]  /*0cd0*/  F2F.F64.F32 R6, R11 ;  /* 0x0000000b00067310 */ /* 0x000e620000201800 */
[----:B------:R-:W-:Y:S01]  /*0ce0*/  FMUL R12, R12, R12 ;  /* 0x0000000c0c0c7220 */ /* 0x000fe20000400000 */
[----:B0-----:R-:W-:-:S06]  /*0cf0*/  DADD R4, R14, R4 ;  /* 0x000000000e047229 */ /* 0x001fcc0000000004 */
[----:B------:R-:W0:Y:S02]  /*0d00*/  F2F.F64.F32 R8, R9 ;  /* 0x0000000900087310 */ /* 0x000e240000201800 */
[----:B-1----:R-:W-:-:S06]  /*0d10*/  DADD R4, R4, R6 ;  /* 0x0000000004047229 */ /* 0x002fcc0000000006 */
[----:B------:R-:W1:Y:S02]  /*0d20*/  F2F.F64.F32 R14, R12 ;  /* 0x0000000c000e7310 */ /* 0x000e640000201800 */
[----:B0-----:R-:W-:-:S08]  /*0d30*/  DADD R4, R4, R8 ;  /* 0x0000000004047229 */ /* 0x001fd00000000008 */
[----:B-1----:R-:W-:-:S11]  /*0d40*/  DADD R14, R4, R14 ;  /* 0x00000000040e7229 */ /* 0x002fd6000000000e */
.L_x_11:
[----:B------:R-:W-:Y:S05]  /*0d50*/  @!P1 BRA `(.L_x_7) ;  /* 0x0000000000389947 */ /* 0x000fea0003800000 */
[----:B------:R-:W0:Y:S01]  /*0d60*/  LDC.64 R8, c[0x0][0x380] ;  /* 0x0000e000ff087b82 */ /* 0x000e220000000a00 */
[----:B------:R-:W-:Y:S01]  /*0d70*/  IADD3 R3, PT, PT, -R3, RZ, RZ ;  /* 0x000000ff03037210 */ /* 0x000fe20007ffe1ff */
[----:B------:R-:W1:Y:S06]  /*0d80*/  LDCU UR6, c[0x0][0x394] ;  /* 0x00007280ff0677ac */ /* 0x000e6c0008000800 */
.L_x_12:
[----:B0-----:R-:W-:-:S06]  /*0d90*/  IMAD.WIDE R4, R2, 0x4, R8 ;  /* 0x0000000402047825 */ /* 0x001fcc00078e0208 */
[----:B------:R-:W2:Y:S01]  /*0da0*/  LDG.E R4, desc[UR4][R4.64] ;  /* 0x0000000404047981 */ /* 0x000ea2000c1e1900 */
[----:B------:R-:W-:Y:S02]  /*0db0*/  IADD3 R3, PT, PT, R3, 0x1, RZ ;  /* 0x0000000103037810 */ /* 0x000fe40007ffe0ff */
[----:B------:R-:W-:Y:S02]  /*0dc0*/  IADD3 R2, PT, PT, R2, 0x1, RZ ;  /* 0x0000000102027810 */ /* 0x000fe40007ffe0ff */
[----:B------:R-:W-:Y:S02]  /*0dd0*/  ISETP.NE.AND P0, PT, R3, RZ, PT ;  /* 0x000000ff0300720c */ /* 0x000fe40003f05270 */
[----:B--2---:R-:W-:-:S05]  /*0de0*/  I2FP.F32.S32 R6, R4 ;  /* 0x0000000400067245 */ /* 0x004fca0000201400 */
[----:B-1----:R-:W-:-:S04]  /*0df0*/  FADD R6, R6, -UR6 ;  /* 0x8000000606067e21 */ /* 0x002fc80008000000 */
[----:B------:R-:W-:-:S06]  /*0e00*/  FMUL R6, R6, R6 ;  /* 0x0000000606067220 */ /* 0x000fcc0000400000 */
[----:B------:R-:W0:Y:S02]  /*0e10*/  F2F.F64.F32 R6, R6 ;  /* 0x0000000600067310 */ /* 0x000e240000201800 */
[----:B0-----:R-:W-:Y:S01]  /*0e20*/  DADD R14, R6, R14 ;  /* 0x00000000060e7229 */ /* 0x001fe2000000000e */
[----:B------:R-:W-:Y:S10]  /*0e30*/  @P0 BRA `(.L_x_12) ;  /* 0xfffffffc00d40947 */ /* 0x000ff4000383ffff */
.L_x_7:
[----:B------:R-:W0:Y:S01]  /*0e40*/  LDC.64 R2, c[0x0][0x388] ;  /* 0x0000e200ff027b82 */ /* 0x000e220000000a00 */
[----:B------:R-:W1:Y:S01]  /*0e50*/  F2I.F64.TRUNC R15, R14 ;  /* 0x0000000e000f7311 */ /* 0x000e62000030d100 */
[----:B0-----:R-:W-:-:S05]  /*0e60*/  IMAD.WIDE.U32 R2, R0, 0x4, R2 ;  /* 0x0000000400027825 */ /* 0x001fca00078e0002 */
[----:B-1----:R-:W-:Y:S01]  /*0e70*/  STG.E desc[UR4][R2.64], R15 ;  /* 0x0000000f02007986 */ /* 0x002fe2000c101904 */
[----:B------:R-:W-:Y:S05]  /*0e80*/  EXIT ;  /* 0x000000000000794d */ /* 0x000fea0003800000 */
.L_x_13:
        /* <DEDUP_REMOVED lines=15> */
.L_x_15:


//--------------------- .nv.shared.reserved.0     --------------------------
	.section	.nv.shared.reserved.0,"aw",@nobits
	.weak		__nv_reservedSMEM_offset_0_alias
	.size		__nv_reservedSMEM_offset_0_alias, 0, 64
	.other		__nv_reservedSMEM_offset_0_alias,@"STO_CUDA_RESERVED_SHARED STV_DEFAULT"
__nv_reservedSMEM_offset_0_alias:
	.zero		0
	.zero		64


//--------------------- .nv.constant0._Z3sumPiS_i --------------------------
	.section	.nv.constant0._Z3sumPiS_i,"a",@progbits
	.sectionflags	@""
	.align	4
.nv.constant0._Z3sumPiS_i:
	.zero		916


//--------------------- .nv.constant0._Z3varPiS_if --------------------------
	.section	.nv.constant0._Z3varPiS_if,"a",@progbits
	.sectionflags	@""
	.align	4
.nv.constant0._Z3varPiS_if:
	.zero		920


//--------------------- SYMBOLS --------------------------

	.type		.nv.reservedSmem.offset0,@object
	.size		.nv.reservedSmem.offset0,0x4
